//
// Generated by NVIDIA NVVM Compiler
//
// Compiler Build ID: CL-36424714
// Cuda compilation tools, release 13.0, V13.0.88
// Based on NVVM 20.0.0
//

.version 9.0
.target sm_100
.address_size 64

	// .globl	_Z16processingKernelPfS_i

.visible .entry _Z16processingKernelPfS_i(
	.param .u64 .ptr .align 1 _Z16processingKernelPfS_i_param_0,
	.param .u64 .ptr .align 1 _Z16processingKernelPfS_i_param_1,
	.param .u32 _Z16processingKernelPfS_i_param_2
)
{
	.reg .pred 	%p<2>;
	.reg .b32 	%r<6>;
	.reg .b32 	%f<3>;
	.reg .b64 	%rd<8>;

	ld.param.u64 	%rd1, [_Z16processingKernelPfS_i_param_0];
	ld.param.u64 	%rd2, [_Z16processingKernelPfS_i_param_1];
	ld.param.u32 	%r2, [_Z16processingKernelPfS_i_param_2];
	mov.u32 	%r3, %ctaid.x;
	mov.u32 	%r4, %ntid.x;
	mov.u32 	%r5, %tid.x;
	mad.lo.s32 	%r1, %r3, %r4, %r5;
	setp.ge.s32 	%p1, %r1, %r2;
	@%p1 bra 	$L__BB0_2;
	cvta.to.global.u64 	%rd3, %rd1;
	cvta.to.global.u64 	%rd4, %rd2;
	mul.wide.s32 	%rd5, %r1, 4;
	add.s64 	%rd6, %rd3, %rd5;
	ld.global.f32 	%f1, [%rd6];
	fma.rn.f32 	%f2, %f1, 0f40000000, 0f3F800000;
	add.s64 	%rd7, %rd4, %rd5;
	st.global.f32 	[%rd7], %f2;
$L__BB0_2:
	ret;

}


// ===== COMPILED SASS (sm_100) =====

	.target	sm_100

	.elftype	@"ET_EXEC"


//--------------------- .note.nv.tkinfo           --------------------------
	.section	.note.nv.tkinfo,"",@"SHT_NOTE"
	.sectionflags	@"SHF_NOTE_NV_TKINFO"
	.tkinfo
        /*0018*/ 	.word	0x00000002
        /*0030*/ 	.string	""
        /*0030*/ 	.string	"ptxas"
        /*0030*/ 	.string	"Cuda compilation tools, release 13.0, V13.0.88"
        /*0030*/ 	.string	"Build cuda_13.0.r13.0/compiler.36424714_0"
        /*0030*/ 	.string	"-arch sm_100 -m 64 "



//--------------------- .note.nv.cuinfo           --------------------------
	.section	.note.nv.cuinfo,"",@"SHT_NOTE"
	.sectionflags	@"SHF_NOTE_NV_CUINFO"
        /*0018*/ 	.short	0x0002
        /*001a*/ 	.short	0x0064
        /*001c*/ 	.short	0x0082
	.zero		2


//--------------------- .nv.info                  --------------------------
	.section	.nv.info,"",@"SHT_CUDA_INFO"
	.align	4


	//----- nvinfo : EIATTR_REGCOUNT
	.align		4
        /*0000*/ 	.byte	0x04, 0x2f
        /*0002*/ 	.short	(.L_1 - .L_0)
	.align		4
.L_0:
        /*0004*/ 	.word	index@(_Z16processingKernelPfS_i)
        /*0008*/ 	.word	0x0000000c


	//----- nvinfo : EIATTR_FRAME_SIZE
	.align		4
.L_1:
        /*000c*/ 	.byte	0x04, 0x11
        /*000e*/ 	.short	(.L_3 - .L_2)
	.align		4
.L_2:
        /*0010*/ 	.word	index@(_Z16processingKernelPfS_i)
        /*0014*/ 	.word	0x00000000


	//----- nvinfo : EIATTR_MIN_STACK_SIZE
	.align		4
.L_3:
        /*0018*/ 	.byte	0x04, 0x12
        /*001a*/ 	.short	(.L_5 - .L_4)
	.align		4
.L_4:
        /*001c*/ 	.word	index@(_Z16processingKernelPfS_i)
        /*0020*/ 	.word	0x00000000
.L_5:


//--------------------- .nv.compat                --------------------------
	.section	.nv.compat,"",@"SHT_CUDA_COMPAT_INFO"
	.align	4
        /*0000*/ 	.byte	0x02, 0x09, 0x00, 0x00, 0x02, 0x02, 0x01, 0x00, 0x02, 0x05, 0x05, 0x00, 0x03, 0x07, 0x01, 0x01
        /*0010*/ 	.byte	0x02, 0x03, 0x00, 0x00, 0x02, 0x06, 0x01, 0x00, 0x04, 0x0b, 0x08, 0x00, 0x09, 0x00, 0x00, 0x00
        /*0020*/ 	.byte	0x00, 0x00, 0x00, 0x00


//--------------------- .nv.info._Z16processingKernelPfS_i --------------------------
	.section	.nv.info._Z16processingKernelPfS_i,"",@"SHT_CUDA_INFO"
	.sectionflags	@""
	.align	4


	//----- nvinfo : EIATTR_CUDA_API_VERSION
	.align		4
        /*0000*/ 	.byte	0x04, 0x37
        /*0002*/ 	.short	(.L_7 - .L_6)
.L_6:
        /*0004*/ 	.word	0x00000082


	//----- nvinfo : EIATTR_KPARAM_INFO
	.align		4
.L_7:
        /*0008*/ 	.byte	0x04, 0x17
        /*000a*/ 	.short	(.L_9 - .L_8)
.L_8:
        /*000c*/ 	.word	0x00000000
        /*0010*/ 	.short	0x0002
        /*0012*/ 	.short	0x0010
        /*0014*/ 	.byte	0x00, 0xf0, 0x11, 0x00


	//----- nvinfo : EIATTR_KPARAM_INFO
	.align		4
.L_9:
        /*0018*/ 	.byte	0x04, 0x17
        /*001a*/ 	.short	(.L_11 - .L_10)
.L_10:
        /*001c*/ 	.word	0x00000000
        /*0020*/ 	.short	0x0001
        /*0022*/ 	.short	0x0008
        /*0024*/ 	.byte	0x00, 0xf5, 0x21, 0x00


	//----- nvinfo : EIATTR_KPARAM_INFO
	.align		4
.L_11:
        /*0028*/ 	.byte	0x04, 0x17
        /*002a*/ 	.short	(.L_13 - .L_12)
.L_12:
        /*002c*/ 	.word	0x00000000
        /*0030*/ 	.short	0x0000
        /*0032*/ 	.short	0x0000
        /*0034*/ 	.byte	0x00, 0xf5, 0x21, 0x00


	//----- nvinfo : EIATTR_SPARSE_MMA_MASK
	.align		4
.L_13:
        /*0038*/ 	.byte	0x03, 0x50
        /*003a*/ 	.short	0x0000


	//----- nvinfo : EIATTR_MAXREG_COUNT
	.align		4
        /*003c*/ 	.byte	0x03, 0x1b
        /*003e*/ 	.short	0x00ff


	//----- nvinfo : EIATTR_MERCURY_ISA_VERSION
	.align		4
        /*0040*/ 	.byte	0x03, 0x5f
        /*0042*/ 	.short	0x0101


	//----- nvinfo : EIATTR_VRC_CTA_INIT_COUNT
	.align		4
        /*0044*/ 	.byte	0x02, 0x4a
	.zero		1
	.zero		1


	//----- nvinfo : EIATTR_EXIT_INSTR_OFFSETS
	.align		4
        /*0048*/ 	.byte	0x04, 0x1c
        /*004a*/ 	.short	(.L_15 - .L_14)


	//   ....[0]....
.L_14:
        /*004c*/ 	.word	0x00000070


	//   ....[1]....
        /*0050*/ 	.word	0x00000110


	//----- nvinfo : EIATTR_CBANK_PARAM_SIZE
	.align		4
.L_15:
        /*0054*/ 	.byte	0x03, 0x19
        /*0056*/ 	.short	0x0014


	//----- nvinfo : EIATTR_PARAM_CBANK
	.align		4
        /*0058*/ 	.byte	0x04, 0x0a
        /*005a*/ 	.short	(.L_17 - .L_16)
	.align		4
.L_16:
        /*005c*/ 	.word	index@(.nv.constant0._Z16processingKernelPfS_i)
        /*0060*/ 	.short	0x0380
        /*0062*/ 	.short	0x0014


	//----- nvinfo : EIATTR_SW_WAR
	.align		4
.L_17:
        /*0064*/ 	.byte	0x04, 0x36
        /*0066*/ 	.short	(.L_19 - .L_18)
.L_18:
        /*0068*/ 	.word	0x00000008
.L_19:


//--------------------- .nv.callgraph             --------------------------
	.section	.nv.callgraph,"",@"SHT_CUDA_CALLGRAPH"
	.align	4
	.sectionentsize	8
	.align		4
        /*0000*/ 	.word	0x00000000
	.align		4
        /*0004*/ 	.word	0xffffffff
	.align		4
        /*0008*/ 	.word	0x00000000
	.align		4
        /*000c*/ 	.word	0xfffffffe
	.align		4
        /*0010*/ 	.word	0x00000000
	.align		4
        /*0014*/ 	.word	0xfffffffd
	.align		4
        /*0018*/ 	.word	0x00000000
	.align		4
        /*001c*/ 	.word	0xfffffffc


//--------------------- .text._Z16processingKernelPfS_i --------------------------
	.section	.text._Z16processingKernelPfS_i,"ax",@progbits
	.align	128
        .global         _Z16processingKernelPfS_i
        .type           _Z16processingKernelPfS_i,@function
        .size           _Z16processingKernelPfS_i,(.L_x_1 - _Z16processingKernelPfS_i)
        .other          _Z16processingKernelPfS_i,@"STO_CUDA_ENTRY STV_DEFAULT"
_Z16processingKernelPfS_i:
.text._Z16processingKernelPfS_i:
[----:B------:R-:W-:Y:S01]  /*0000*/  LDC R1, c[0x0][0x37c] ;  /* 0x0000df00ff017b82 */ /* 0x000fe20000000800 */
[----:B------:R-:W0:Y:S07]  /*0010*/  S2R R0, SR_TID.X ;  /* 0x0000000000007919 */ /* 0x000e2e0000002100 */
[----:B------:R-:W0:Y:S01]  /*0020*/  S2UR UR4, SR_CTAID.X ;  /* 0x00000000000479c3 */ /* 0x000e220000002500 */
[----:B------:R-:W1:Y:S07]  /*0030*/  LDCU UR5, c[0x0][0x390] ;  /* 0x00007200ff0577ac */ /* 0x000e6e0008000800 */
[----:B------:R-:W0:Y:S02]  /*0040*/  LDC R7, c[0x0][0x360] ;  /* 0x0000d800ff077b82 */ /* 0x000e240000000800 */
[----:B0-----:R-:W-:-:S05]  /*0050*/  IMAD R7, R7, UR4, R0 ;  /* 0x0000000407077c24 */ /* 0x001fca000f8e0200 */
[----:B-1----:R-:W-:-:S13]  /*0060*/  ISETP.GE.AND P0, PT, R7, UR5, PT ;  /* 0x0000000507007c0c */ /* 0x002fda000bf06270 */
[----:B------:R-:W-:Y:S05]  /*0070*/  @P0 EXIT ;  /* 0x000000000000094d */ /* 0x000fea0003800000 */
[----:B------:R-:W0:Y:S01]  /*0080*/  LDC.64 R2, c[0x0][0x380] ;  /* 0x0000e000ff027b82 */ /* 0x000e220000000a00 */
[----:B------:R-:W1:Y:S07]  /*0090*/  LDCU.64 UR4, c[0x0][0x358] ;  /* 0x00006b00ff0477ac */ /* 0x000e6e0008000a00 */
[----:B------:R-:W2:Y:S01]  /*00a0*/  LDC.64 R4, c[0x0][0x388] ;  /* 0x0000e200ff047b82 */ /* 0x000ea20000000a00 */
[----:B0-----:R-:W-:-:S06]  /*00b0*/  IMAD.WIDE R2, R7, 0x4, R2 ;  /* 0x0000000407027825 */ /* 0x001fcc00078e0202 */
[----:B-1----:R-:W3:Y:S01]  /*00c0*/  LDG.E R2, desc[UR4][R2.64] ;  /* 0x0000000402027981 */ /* 0x002ee2000c1e1900 */
[----:B------:R-:W-:Y:S02]  /*00d0*/  HFMA2 R9, -RZ, RZ, 2, 0 ;  /* 0x40000000ff097431 */ /* 0x000fe400000001ff */
[----:B--2---:R-:W-:-:S04]  /*00e0*/  IMAD.WIDE R4, R7, 0x4, R4 ;  /* 0x0000000407047825 */ /* 0x004fc800078e0204 */
[----:B---3--:R-:W-:-:S05]  /*00f0*/  FFMA R7, R2, R9, 1 ;  /* 0x3f80000002077423 */ /* 0x008fca0000000009 */
[----:B------:R-:W-:Y:S01]  /*0100*/  STG.E desc[UR4][R4.64], R7 ;  /* 0x0000000704007986 */ /* 0x000fe2000c101904 */
[----:B------:R-:W-:Y:S05]  /*0110*/  EXIT ;  /* 0x000000000000794d */ /* 0x000fea0003800000 */
.L_x_0:
[----:B------:R-:W-:-:S00]  /*0120*/  BRA `(.L_x_0) ;  /* 0xfffffffc00fc7947 */ /* 0x000fc0000383ffff */
[----:B------:R-:W-:-:S00]  /*0130*/  NOP ;  /* 0x0000000000007918 */ /* 0x000fc00000000000 */
        /* <DEDUP_REMOVED lines=12> */
.L_x_1:


//--------------------- .nv.shared.reserved.0     --------------------------
	.section	.nv.shared.reserved.0,"aw",@nobits
	.weak		__nv_reservedSMEM_offset_0_alias
	.size		__nv_reservedSMEM_offset_0_alias, 0, 64
	.other		__nv_reservedSMEM_offset_0_alias,@"STO_CUDA_RESERVED_SHARED STV_DEFAULT"
__nv_reservedSMEM_offset_0_alias:
	.zero		0
	.zero		64


//--------------------- .nv.constant0._Z16processingKernelPfS_i --------------------------
	.section	.nv.constant0._Z16processingKernelPfS_i,"a",@progbits
	.sectionflags	@""
	.align	4
.nv.constant0._Z16processingKernelPfS_i:
	.zero		916


//--------------------- SYMBOLS --------------------------

	.type		.nv.reservedSmem.offset0,@object
	.size		.nv.reservedSmem.offset0,0x4
